//
// Generated by NVIDIA NVVM Compiler
//
// Compiler Build ID: CL-36424714
// Cuda compilation tools, release 13.0, V13.0.88
// Based on NVVM 20.0.0
//

.version 9.0
.target sm_100
.address_size 64

	// .globl	_Z23calculate_unique_3d_idxPii
.extern .func  (.param .b32 func_retval0) vprintf
(
	.param .b64 vprintf_param_0,
	.param .b64 vprintf_param_1
)
;
.global .align 1 .b8 $str[55] = {116, 105, 100, 58, 32, 37, 100, 44, 32, 98, 108, 111, 99, 107, 95, 105, 100, 32, 58, 32, 37, 100, 44, 32, 103, 108, 111, 98, 97, 108, 95, 105, 110, 100, 101, 120, 32, 58, 32, 37, 100, 44, 32, 118, 97, 108, 117, 101, 58, 32, 37, 100, 32, 10};

.visible .entry _Z23calculate_unique_3d_idxPii(
	.param .u64 .ptr .align 1 _Z23calculate_unique_3d_idxPii_param_0,
	.param .u32 _Z23calculate_unique_3d_idxPii_param_1
)
{
	.local .align 16 .b8 	__local_depot0[16];
	.reg .b64 	%SP;
	.reg .b64 	%SPL;
	.reg .b32 	%r<22>;
	.reg .b64 	%rd<9>;

	mov.u64 	%SPL, __local_depot0;
	cvta.local.u64 	%SP, %SPL;
	ld.param.u64 	%rd1, [_Z23calculate_unique_3d_idxPii_param_0];
	cvta.to.global.u64 	%rd2, %rd1;
	add.u64 	%rd3, %SP, 0;
	add.u64 	%rd4, %SPL, 0;
	mov.u32 	%r1, %tid.z;
	mov.u32 	%r2, %ntid.y;
	mov.u32 	%r3, %ntid.x;
	mov.u32 	%r4, %tid.y;
	mov.u32 	%r5, %tid.x;
	mad.lo.s32 	%r6, %r1, %r2, %r4;
	mad.lo.s32 	%r7, %r6, %r3, %r5;
	mov.u32 	%r8, %ctaid.x;
	mov.u32 	%r9, %ctaid.y;
	mov.u32 	%r10, %nctaid.x;
	mov.u32 	%r11, %ctaid.z;
	mov.u32 	%r12, %nctaid.y;
	mad.lo.s32 	%r13, %r12, %r11, %r9;
	mad.lo.s32 	%r14, %r13, %r10, %r8;
	mov.u32 	%r15, %ntid.z;
	mul.lo.s32 	%r16, %r2, %r3;
	mul.lo.s32 	%r17, %r16, %r15;
	mad.lo.s32 	%r18, %r17, %r14, %r7;
	mul.wide.s32 	%rd5, %r18, 4;
	add.s64 	%rd6, %rd2, %rd5;
	ld.global.u32 	%r19, [%rd6];
	st.local.v4.u32 	[%rd4], {%r7, %r14, %r18, %r19};
	mov.u64 	%rd7, $str;
	cvta.global.u64 	%rd8, %rd7;
	{ // callseq 0, 0
	.param .b64 param0;
	st.param.b64 	[param0], %rd8;
	.param .b64 param1;
	st.param.b64 	[param1], %rd3;
	.param .b32 retval0;
	call.uni (retval0), 
	vprintf, 
	(
	param0, 
	param1
	);
	ld.param.b32 	%r20, [retval0];
	} // callseq 0
	ret;

}


// ===== COMPILED SASS (sm_100) =====

	.target	sm_100

	.elftype	@"ET_EXEC"


//--------------------- .note.nv.tkinfo           --------------------------
	.section	.note.nv.tkinfo,"",@"SHT_NOTE"
	.sectionflags	@"SHF_NOTE_NV_TKINFO"
	.tkinfo
        /*0018*/ 	.word	0x00000002
        /*0030*/ 	.string	""
        /*0030*/ 	.string	"ptxas"
        /*0030*/ 	.string	"Cuda compilation tools, release 13.0, V13.0.88"
        /*0030*/ 	.string	"Build cuda_13.0.r13.0/compiler.36424714_0"
        /*0030*/ 	.string	"-arch sm_100 -m 64 "



//--------------------- .note.nv.cuinfo           --------------------------
	.section	.note.nv.cuinfo,"",@"SHT_NOTE"
	.sectionflags	@"SHF_NOTE_NV_CUINFO"
        /*0018*/ 	.short	0x0002
        /*001a*/ 	.short	0x0064
        /*001c*/ 	.short	0x0082
	.zero		2


//--------------------- .nv.info                  --------------------------
	.section	.nv.info,"",@"SHT_CUDA_INFO"
	.align	4


	//----- nvinfo : EIATTR_REGCOUNT
	.align		4
        /*0000*/ 	.byte	0x04, 0x2f
        /*0002*/ 	.short	(.L_2 - .L_1)
	.align		4
.L_1:
        /*0004*/ 	.word	index@(_Z23calculate_unique_3d_idxPii)
        /*0008*/ 	.word	0x00000018


	//----- nvinfo : EIATTR_FRAME_SIZE
	.align		4
.L_2:
        /*000c*/ 	.byte	0x04, 0x11
        /*000e*/ 	.short	(.L_4 - .L_3)
	.align		4
.L_3:
        /*0010*/ 	.word	index@(_Z23calculate_unique_3d_idxPii)
        /*0014*/ 	.word	0x00000010


	//----- nvinfo : EIATTR_MIN_STACK_SIZE
	.align		4
.L_4:
        /*0018*/ 	.byte	0x04, 0x12
        /*001a*/ 	.short	(.L_6 - .L_5)
	.align		4
.L_5:
        /*001c*/ 	.word	index@(_Z23calculate_unique_3d_idxPii)
        /*0020*/ 	.word	0x00000010
.L_6:


//--------------------- .nv.compat                --------------------------
	.section	.nv.compat,"",@"SHT_CUDA_COMPAT_INFO"
	.align	4
        /*0000*/ 	.byte	0x02, 0x09, 0x00, 0x00, 0x02, 0x02, 0x01, 0x00, 0x02, 0x05, 0x05, 0x00, 0x03, 0x07, 0x01, 0x01
        /*0010*/ 	.byte	0x02, 0x03, 0x00, 0x00, 0x02, 0x06, 0x01, 0x00, 0x04, 0x0b, 0x08, 0x00, 0x09, 0x00, 0x00, 0x00
        /*0020*/ 	.byte	0x00, 0x00, 0x00, 0x00


//--------------------- .nv.info._Z23calculate_unique_3d_idxPii --------------------------
	.section	.nv.info._Z23calculate_unique_3d_idxPii,"",@"SHT_CUDA_INFO"
	.sectionflags	@""
	.align	4


	//----- nvinfo : EIATTR_CUDA_API_VERSION
	.align		4
        /*0000*/ 	.byte	0x04, 0x37
        /*0002*/ 	.short	(.L_8 - .L_7)
.L_7:
        /*0004*/ 	.word	0x00000082


	//----- nvinfo : EIATTR_KPARAM_INFO
	.align		4
.L_8:
        /*0008*/ 	.byte	0x04, 0x17
        /*000a*/ 	.short	(.L_10 - .L_9)
.L_9:
        /*000c*/ 	.word	0x00000000
        /*0010*/ 	.short	0x0001
        /*0012*/ 	.short	0x0008
        /*0014*/ 	.byte	0x00, 0xf0, 0x11, 0x00


	//----- nvinfo : EIATTR_KPARAM_INFO
	.align		4
.L_10:
        /*0018*/ 	.byte	0x04, 0x17
        /*001a*/ 	.short	(.L_12 - .L_11)
.L_11:
        /*001c*/ 	.word	0x00000000
        /*0020*/ 	.short	0x0000
        /*0022*/ 	.short	0x0000
        /*0024*/ 	.byte	0x00, 0xf5, 0x21, 0x00


	//----- nvinfo : EIATTR_SPARSE_MMA_MASK
	.align		4
.L_12:
        /*0028*/ 	.byte	0x03, 0x50
        /*002a*/ 	.short	0x0000


	//----- nvinfo : EIATTR_MAXREG_COUNT
	.align		4
        /*002c*/ 	.byte	0x03, 0x1b
        /*002e*/ 	.short	0x00ff


	//----- nvinfo : EIATTR_EXTERNS
	.align		4
        /*0030*/ 	.byte	0x04, 0x0f
        /*0032*/ 	.short	(.L_14 - .L_13)


	//   ....[0]....
	.align		4
.L_13:
        /*0034*/ 	.word	index@(vprintf)


	//----- nvinfo : EIATTR_MERCURY_ISA_VERSION
	.align		4
.L_14:
        /*0038*/ 	.byte	0x03, 0x5f
        /*003a*/ 	.short	0x0101


	//----- nvinfo : EIATTR_VRC_CTA_INIT_COUNT
	.align		4
        /*003c*/ 	.byte	0x02, 0x4a
	.zero		1
	.zero		1


	//----- nvinfo : EIATTR_SYSCALL_OFFSETS
	.align		4
        /*0040*/ 	.byte	0x04, 0x46
        /*0042*/ 	.short	(.L_16 - .L_15)


	//   ....[0]....
.L_15:
        /*0044*/ 	.word	0x00000230


	//----- nvinfo : EIATTR_EXIT_INSTR_OFFSETS
	.align		4
.L_16:
        /*0048*/ 	.byte	0x04, 0x1c
        /*004a*/ 	.short	(.L_18 - .L_17)


	//   ....[0]....
.L_17:
        /*004c*/ 	.word	0x00000240


	//----- nvinfo : EIATTR_CBANK_PARAM_SIZE
	.align		4
.L_18:
        /*0050*/ 	.byte	0x03, 0x19
        /*0052*/ 	.short	0x000c


	//----- nvinfo : EIATTR_PARAM_CBANK
	.align		4
        /*0054*/ 	.byte	0x04, 0x0a
        /*0056*/ 	.short	(.L_20 - .L_19)
	.align		4
.L_19:
        /*0058*/ 	.word	index@(.nv.constant0._Z23calculate_unique_3d_idxPii)
        /*005c*/ 	.short	0x0380
        /*005e*/ 	.short	0x000c


	//----- nvinfo : EIATTR_SW_WAR
	.align		4
.L_20:
        /*0060*/ 	.byte	0x04, 0x36
        /*0062*/ 	.short	(.L_22 - .L_21)
.L_21:
        /*0064*/ 	.word	0x00000008
.L_22:


//--------------------- .nv.callgraph             --------------------------
	.section	.nv.callgraph,"",@"SHT_CUDA_CALLGRAPH"
	.align	4
	.sectionentsize	8
	.align		4
        /*0000*/ 	.word	0x00000000
	.align		4
        /*0004*/ 	.word	0xffffffff
	.align		4
        /*0008*/ 	.word	index@(_Z23calculate_unique_3d_idxPii)
	.align		4
        /*000c*/ 	.word	index@(vprintf)
	.align		4
        /*0010*/ 	.word	0x00000000
	.align		4
        /*0014*/ 	.word	0xfffffffe
	.align		4
        /*0018*/ 	.word	0x00000000
	.align		4
        /*001c*/ 	.word	0xfffffffd
	.align		4
        /*0020*/ 	.word	0x00000000
	.align		4
        /*0024*/ 	.word	0xfffffffc


//--------------------- .nv.constant4             --------------------------
	.section	.nv.constant4,"a",@progbits
	.align	8
	.align		8
.nv.constant4:
        /*0000*/ 	.dword	vprintf
	.align		8
        /*0008*/ 	.dword	$str


//--------------------- .text._Z23calculate_unique_3d_idxPii --------------------------
	.section	.text._Z23calculate_unique_3d_idxPii,"ax",@progbits
	.align	128
        .global         _Z23calculate_unique_3d_idxPii
        .type           _Z23calculate_unique_3d_idxPii,@function
        .size           _Z23calculate_unique_3d_idxPii,(.L_x_2 - _Z23calculate_unique_3d_idxPii)
        .other          _Z23calculate_unique_3d_idxPii,@"STO_CUDA_ENTRY STV_DEFAULT"
_Z23calculate_unique_3d_idxPii:
.text._Z23calculate_unique_3d_idxPii:
[----:B------:R-:W0:Y:S01]  /*0000*/  LDC R1, c[0x0][0x37c] ;  /* 0x0000df00ff017b82 */ /* 0x000e220000000800 */
[----:B------:R-:W1:Y:S01]  /*0010*/  S2R R8, SR_TID.Z ;  /* 0x0000000000087919 */ /* 0x000e620000002300 */
[----:B------:R-:W2:Y:S06]  /*0020*/  LDCU UR8, c[0x0][0x2fc] ;  /* 0x00005f80ff0877ac */ /* 0x000eac0008000800 */
[----:B------:R-:W3:Y:S01]  /*0030*/  S2UR UR11, SR_CTAID.Y ;  /* 0x00000000000b79c3 */ /* 0x000ee20000002600 */
[----:B0-----:R-:W-:Y:S01]  /*0040*/  IADD3 R1, PT, PT, R1, -0x10, RZ ;  /* 0xfffffff001017810 */ /* 0x001fe20007ffe0ff */
[----:B------:R-:W1:Y:S01]  /*0050*/  S2R R5, SR_TID.Y ;  /* 0x0000000000057919 */ /* 0x000e620000002200 */
[----:B------:R-:W0:Y:S01]  /*0060*/  LDCU UR6, c[0x0][0x364] ;  /* 0x00006c80ff0677ac */ /* 0x000e220008000800 */
[----:B------:R-:W3:Y:S01]  /*0070*/  S2R R9, SR_CTAID.Z ;  /* 0x0000000000097919 */ /* 0x000ee20000002700 */
[----:B------:R-:W0:Y:S03]  /*0080*/  LDCU UR9, c[0x0][0x360] ;  /* 0x00006c00ff0977ac */ /* 0x000e260008000800 */
[----:B------:R-:W4:Y:S01]  /*0090*/  LDC R0, c[0x0][0x370] ;  /* 0x0000dc00ff007b82 */ /* 0x000f220000000800 */
[----:B------:R-:W5:Y:S07]  /*00a0*/  S2R R7, SR_TID.X ;  /* 0x0000000000077919 */ /* 0x000f6e0000002100 */
[----:B------:R-:W3:Y:S01]  /*00b0*/  LDC R4, c[0x0][0x374] ;  /* 0x0000dd00ff047b82 */ /* 0x000ee20000000800 */
[----:B------:R-:W2:Y:S07]  /*00c0*/  LDCU UR5, c[0x0][0x368] ;  /* 0x00006d00ff0577ac */ /* 0x000eae0008000800 */
[----:B------:R-:W4:Y:S01]  /*00d0*/  S2UR UR10, SR_CTAID.X ;  /* 0x00000000000a79c3 */ /* 0x000f220000002500 */
[----:B0-----:R-:W-:-:S07]  /*00e0*/  UIMAD UR4, UR6, UR9, URZ ;  /* 0x00000009060472a4 */ /* 0x001fce000f8e02ff */
[----:B------:R-:W0:Y:S01]  /*00f0*/  LDC.64 R2, c[0x0][0x380] ;  /* 0x0000e000ff027b82 */ /* 0x000e220000000a00 */
[----:B-1----:R-:W-:Y:S01]  /*0100*/  IMAD R8, R8, UR6, R5 ;  /* 0x0000000608087c24 */ /* 0x002fe2000f8e0205 */
[----:B------:R-:W1:Y:S01]  /*0110*/  LDCU.64 UR6, c[0x0][0x358] ;  /* 0x00006b00ff0677ac */ /* 0x000e620008000a00 */
[----:B--2---:R-:W-:Y:S01]  /*0120*/  UIMAD UR4, UR4, UR5, URZ ;  /* 0x00000005040472a4 */ /* 0x004fe2000f8e02ff */
[----:B---3--:R-:W-:Y:S02]  /*0130*/  IMAD R9, R9, R4, UR11 ;  /* 0x0000000b09097e24 */ /* 0x008fe4000f8e0204 */
[----:B-----5:R-:W-:Y:S02]  /*0140*/  IMAD R8, R8, UR9, R7 ;  /* 0x0000000908087c24 */ /* 0x020fe4000f8e0207 */
[----:B----4-:R-:W-:-:S04]  /*0150*/  IMAD R9, R9, R0, UR10 ;  /* 0x0000000a09097e24 */ /* 0x010fc8000f8e0200 */
[----:B------:R-:W-:-:S04]  /*0160*/  IMAD R10, R9, UR4, R8 ;  /* 0x00000004090a7c24 */ /* 0x000fc8000f8e0208 */
[----:B0-----:R-:W-:-:S05]  /*0170*/  IMAD.WIDE R2, R10, 0x4, R2 ;  /* 0x000000040a027825 */ /* 0x001fca00078e0202 */
[----:B-1----:R-:W2:Y:S01]  /*0180*/  LDG.E R11, desc[UR6][R2.64] ;  /* 0x00000006020b7981 */ /* 0x002ea2000c1e1900 */
[----:B------:R-:W-:Y:S01]  /*0190*/  MOV R0, 0x0 ;  /* 0x0000000000007802 */ /* 0x000fe20000000f00 */
[----:B------:R-:W0:Y:S03]  /*01a0*/  LDCU UR4, c[0x0][0x2f8] ;  /* 0x00005f00ff0477ac */ /* 0x000e260008000800 */
[----:B------:R1:W3:Y:S01]  /*01b0*/  LDC.64 R12, c[0x4][R0] ;  /* 0x01000000000c7b82 */ /* 0x0002e20000000a00 */
[----:B------:R-:W4:Y:S01]  /*01c0*/  LDCU.64 UR6, c[0x4][0x8] ;  /* 0x01000100ff0677ac */ /* 0x000f220008000a00 */
[----:B0-----:R-:W-:Y:S02]  /*01d0*/  IADD3 R6, P0, PT, R1, UR4, RZ ;  /* 0x0000000401067c10 */ /* 0x001fe4000ff1e0ff */
[----:B----4-:R-:W-:Y:S02]  /*01e0*/  MOV R4, UR6 ;  /* 0x0000000600047c02 */ /* 0x010fe40008000f00 */
[----:B------:R-:W-:-:S02]  /*01f0*/  MOV R5, UR7 ;  /* 0x0000000700057c02 */ /* 0x000fc40008000f00 */
[----:B------:R-:W-:Y:S01]  /*0200*/  IADD3.X R7, PT, PT, RZ, UR8, RZ, P0, !PT ;  /* 0x00000008ff077c10 */ /* 0x000fe200087fe4ff */
[----:B--23--:R1:W-:Y:S06]  /*0210*/  STL.128 [R1], R8 ;  /* 0x0000000801007387 */ /* 0x00c3ec0000100c00 */
[----:B------:R-:W-:-:S07]  /*0220*/  LEPC R20, `(.L_x_0) ;  /* 0x000000001014794e */ /* 0x000fce0000000000 */
[----:B-1----:R-:W-:Y:S05]  /*0230*/  CALL.ABS.NOINC R12 ;  /* 0x000000000c007343 */ /* 0x002fea0003c00000 */
.L_x_0:
[----:B------:R-:W-:Y:S05]  /*0240*/  EXIT ;  /* 0x000000000000794d */ /* 0x000fea0003800000 */
.L_x_1:
[----:B------:R-:W-:-:S00]  /*0250*/  BRA `(.L_x_1) ;  /* 0xfffffffc00fc7947 */ /* 0x000fc0000383ffff */
[----:B------:R-:W-:-:S00]  /*0260*/  NOP ;  /* 0x0000000000007918 */ /* 0x000fc00000000000 */
        /* <DEDUP_REMOVED lines=9> */
.L_x_2:


//--------------------- .nv.global.init           --------------------------
	.section	.nv.global.init,"aw",@progbits
.nv.global.init:
	.type		$str,@object
	.size		$str,(.L_0 - $str)
$str:
        /*0000*/ 	.byte	0x74, 0x69, 0x64, 0x3a, 0x20, 0x25, 0x64, 0x2c, 0x20, 0x62, 0x6c, 0x6f, 0x63, 0x6b, 0x5f, 0x69
        /*0010*/ 	.byte	0x64, 0x20, 0x3a, 0x20, 0x25, 0x64, 0x2c, 0x20, 0x67, 0x6c, 0x6f, 0x62, 0x61, 0x6c, 0x5f, 0x69
        /*0020*/ 	.byte	0x6e, 0x64, 0x65, 0x78, 0x20, 0x3a, 0x20, 0x25, 0x64, 0x2c, 0x20, 0x76, 0x61, 0x6c, 0x75, 0x65
        /*0030*/ 	.byte	0x3a, 0x20, 0x25, 0x64, 0x20, 0x0a, 0x00
.L_0:


//--------------------- .nv.shared.reserved.0     --------------------------
	.section	.nv.shared.reserved.0,"aw",@nobits
	.weak		__nv_reservedSMEM_offset_0_alias
	.size		__nv_reservedSMEM_offset_0_alias, 0, 64
	.other		__nv_reservedSMEM_offset_0_alias,@"STO_CUDA_RESERVED_SHARED STV_DEFAULT"
__nv_reservedSMEM_offset_0_alias:
	.zero		0
	.zero		64


//--------------------- .nv.constant0._Z23calculate_unique_3d_idxPii --------------------------
	.section	.nv.constant0._Z23calculate_unique_3d_idxPii,"a",@progbits
	.sectionflags	@""
	.align	4
.nv.constant0._Z23calculate_unique_3d_idxPii:
	.zero		908


//--------------------- SYMBOLS --------------------------

	.type		.nv.reservedSmem.offset0,@object
	.size		.nv.reservedSmem.offset0,0x4
	.type		vprintf,@function
